	.headerflags	@"EF_CUDA_TEXMODE_UNIFIED EF_CUDA_64BIT_ADDRESS EF_CUDA_ACCELERATORS EF_CUDA_SM90 EF_CUDA_VIRTUAL_SM(EF_CUDA_SM90)"
	.elftype	@"ET_EXEC"


//--------------------- .nv.info                  --------------------------
	.section	.nv.info,"",@"SHT_CUDA_INFO"
	.align	4


	//----- nvinfo : EIATTR_REGCOUNT
	.align		4
        /*0000*/ 	.byte	0x04, 0x2f
        /*0002*/ 	.short	(.L_1 - .L_0)
	.align		4
.L_0:
        /*0004*/ 	.word	index@(triton_poi_fused__softmax_25)
        /*0008*/ 	.word	0x00000013


	//----- nvinfo : EIATTR_MIN_STACK_SIZE
	.align		4
.L_1:
        /*000c*/ 	.byte	0x04, 0x12
        /*000e*/ 	.short	(.L_3 - .L_2)
	.align		4
.L_2:
        /*0010*/ 	.word	index@(triton_poi_fused__softmax_25)
        /*0014*/ 	.word	0x00000000


	//----- nvinfo : EIATTR_FRAME_SIZE
	.align		4
.L_3:
        /*0018*/ 	.byte	0x04, 0x11
        /*001a*/ 	.short	(.L_5 - .L_4)
	.align		4
.L_4:
        /*001c*/ 	.word	index@(triton_poi_fused__softmax_25)
        /*0020*/ 	.word	0x00000000


	//----- nvinfo : EIATTR_MIN_STACK_SIZE
	.align		4
.L_5:
        /*0024*/ 	.byte	0x04, 0x12
        /*0026*/ 	.short	(.L_7 - .L_6)
	.align		4
.L_6:
        /*0028*/ 	.word	index@(triton_poi_fused__softmax_25)
        /*002c*/ 	.word	0x00000000
.L_7:


//--------------------- .nv.info.triton_poi_fused__softmax_25 --------------------------
	.section	.nv.info.triton_poi_fused__softmax_25,"",@"SHT_CUDA_INFO"
	.sectionflags	@""
	.align	4


	//----- nvinfo : EIATTR_CUDA_API_VERSION
	.align		4
        /*0000*/ 	.byte	0x04, 0x37
        /*0002*/ 	.short	(.L_9 - .L_8)
.L_8:
        /*0004*/ 	.word	0x0000007c


	//----- nvinfo : EIATTR_KPARAM_INFO
	.align		4
.L_9:
        /*0008*/ 	.byte	0x04, 0x17
        /*000a*/ 	.short	(.L_11 - .L_10)
.L_10:
        /*000c*/ 	.word	0x00000000
        /*0010*/ 	.short	0x0004
        /*0012*/ 	.short	0x0020
        /*0014*/ 	.byte	0x00, 0xf0, 0x11, 0x00


	//----- nvinfo : EIATTR_KPARAM_INFO
	.align		4
.L_11:
        /*0018*/ 	.byte	0x04, 0x17
        /*001a*/ 	.short	(.L_13 - .L_12)
.L_12:
        /*001c*/ 	.word	0x00000000
        /*0020*/ 	.short	0x0003
        /*0022*/ 	.short	0x0018
        /*0024*/ 	.byte	0x00, 0xf4, 0x21, 0x00


	//----- nvinfo : EIATTR_KPARAM_INFO
	.align		4
.L_13:
        /*0028*/ 	.byte	0x04, 0x17
        /*002a*/ 	.short	(.L_15 - .L_14)
.L_14:
        /*002c*/ 	.word	0x00000000
        /*0030*/ 	.short	0x0002
        /*0032*/ 	.short	0x0010
        /*0034*/ 	.byte	0x00, 0xf4, 0x21, 0x00


	//----- nvinfo : EIATTR_KPARAM_INFO
	.align		4
.L_15:
        /*0038*/ 	.byte	0x04, 0x17
        /*003a*/ 	.short	(.L_17 - .L_16)
.L_16:
        /*003c*/ 	.word	0x00000000
        /*0040*/ 	.short	0x0001
        /*0042*/ 	.short	0x0008
        /*0044*/ 	.byte	0x00, 0xf4, 0x21, 0x00


	//----- nvinfo : EIATTR_KPARAM_INFO
	.align		4
.L_17:
        /*0048*/ 	.byte	0x04, 0x17
        /*004a*/ 	.short	(.L_19 - .L_18)
.L_18:
        /*004c*/ 	.word	0x00000000
        /*0050*/ 	.short	0x0000
        /*0052*/ 	.short	0x0000
        /*0054*/ 	.byte	0x00, 0xf4, 0x21, 0x00


	//----- nvinfo : EIATTR_SPARSE_MMA_MASK
	.align		4
.L_19:
        /*0058*/ 	.byte	0x03, 0x50
        /*005a*/ 	.short	0x0000


	//----- nvinfo : EIATTR_MAXREG_COUNT
	.align		4
        /*005c*/ 	.byte	0x03, 0x1b
        /*005e*/ 	.short	0x00ff


	//----- nvinfo : EIATTR_EXIT_INSTR_OFFSETS
	.align		4
        /*0060*/ 	.byte	0x04, 0x1c
        /*0062*/ 	.short	(.L_21 - .L_20)


	//   ....[0]....
.L_20:
        /*0064*/ 	.word	0x00000620


	//   ....[1]....
        /*0068*/ 	.word	0x00000640


	//----- nvinfo : EIATTR_REQNTID
	.align		4
.L_21:
        /*006c*/ 	.byte	0x04, 0x10
        /*006e*/ 	.short	(.L_23 - .L_22)
.L_22:
        /*0070*/ 	.word	0x00000080
        /*0074*/ 	.word	0x00000001
        /*0078*/ 	.word	0x00000001


	//----- nvinfo : EIATTR_CBANK_PARAM_SIZE
	.align		4
.L_23:
        /*007c*/ 	.byte	0x03, 0x19
        /*007e*/ 	.short	0x0024


	//----- nvinfo : EIATTR_PARAM_CBANK
	.align		4
        /*0080*/ 	.byte	0x04, 0x0a
        /*0082*/ 	.short	(.L_25 - .L_24)
	.align		4
.L_24:
        /*0084*/ 	.word	index@(.nv.constant0.triton_poi_fused__softmax_25)
        /*0088*/ 	.short	0x0210
        /*008a*/ 	.short	0x0024


	//----- nvinfo : EIATTR_SW_WAR
	.align		4
.L_25:
        /*008c*/ 	.byte	0x04, 0x36
        /*008e*/ 	.short	(.L_27 - .L_26)
.L_26:
        /*0090*/ 	.word	0x00000008
.L_27:


//--------------------- .nv.callgraph             --------------------------
	.section	.nv.callgraph,"",@"SHT_CUDA_CALLGRAPH"
	.align	4
	.sectionentsize	8
	.align		4
        /*0000*/ 	.word	0x00000000
	.align		4
        /*0004*/ 	.word	0xffffffff
	.align		4
        /*0008*/ 	.word	0x00000000
	.align		4
        /*000c*/ 	.word	0xfffffffe
	.align		4
        /*0010*/ 	.word	0x00000000
	.align		4
        /*0014*/ 	.word	0xfffffffd
	.align		4
        /*0018*/ 	.word	0x00000000
	.align		4
        /*001c*/ 	.word	0xfffffffc


//--------------------- .text.triton_poi_fused__softmax_25 --------------------------
	.section	.text.triton_poi_fused__softmax_25,"ax",@progbits
	.align	128
        .global         triton_poi_fused__softmax_25
        .type           triton_poi_fused__softmax_25,@function
        .size           triton_poi_fused__softmax_25,(.L_x_1 - triton_poi_fused__softmax_25)
        .other          triton_poi_fused__softmax_25,@"STO_CUDA_ENTRY STV_DEFAULT"
triton_poi_fused__softmax_25:
.text.triton_poi_fused__softmax_25:
[----:B------:R-:W0:Y:S02]  /*0000*/  LDC R1, c[0x0][0x28] ;  /* 0x00000a00ff017b82 */ /* 0x000e240000000800 */
[----:B------:R-:W1:Y:S01]  /*0010*/  S2R R0, SR_TID.X ;  /* 0x0000000000007919 */ /* 0x000e620000002100 */
[----:B------:R-:W-:Y:S01]  /*0020*/  CS2R R14, SRZ ;  /* 0x00000000000e7805 */ /* 0x000fe2000001ff00 */
[----:B------:R-:W-:Y:S01]  /*0030*/  ULDC.64 UR4, c[0x0][0x208] ;  /* 0x0000820000047ab9 */ /* 0x000fe20000000a00 */
[----:B------:R-:W2:Y:S01]  /*0040*/  S2R R3, SR_CTAID.X ;  /* 0x0000000000037919 */ /* 0x000ea20000002500 */
[----:B-1----:R-:W-:-:S05]  /*0050*/  IMAD.SHL.U32 R0, R0, 0x2, RZ ;  /* 0x0000000200007824 */ /* 0x002fca00078e00ff */
[----:B------:R-:W-:-:S05]  /*0060*/  LOP3.LUT R0, R0, 0xfe, RZ, 0xc0, !PT ;  /* 0x000000fe00007812 */ /* 0x000fca00078ec0ff */
[----:B--2---:R-:W-:-:S04]  /*0070*/  IMAD R0, R3, 0x100, R0 ;  /* 0x0000010003007824 */ /* 0x004fc800078e0200 */
[C---:B------:R-:W-:Y:S01]  /*0080*/  IMAD.HI R3, R0.reuse, 0x51eb851f, RZ ;  /* 0x51eb851f00037827 */ /* 0x040fe200078e02ff */
[----:B------:R-:W-:Y:S02]  /*0090*/  IADD3 R2, R0, 0x1, RZ ;  /* 0x0000000100027810 */ /* 0x000fe40007ffe0ff */
[----:B------:R-:W-:Y:S02]  /*00a0*/  ISETP.GE.AND P6, PT, R0, 0x640, PT ;  /* 0x000006400000780c */ /* 0x000fe40003fc6270 */
[----:B------:R-:W-:Y:S01]  /*00b0*/  SHF.R.U32.HI R4, RZ, 0x1f, R3 ;  /* 0x0000001fff047819 */ /* 0x000fe20000011603 */
[----:B------:R-:W-:-:S03]  /*00c0*/  IMAD.HI R5, R2, 0x51eb851f, RZ ;  /* 0x51eb851f02057827 */ /* 0x000fc600078e02ff */
[----:B------:R-:W-:Y:S02]  /*00d0*/  LEA.HI.SX32 R3, R3, R4, 0x19 ;  /* 0x0000000403037211 */ /* 0x000fe400078fcaff */
[----:B------:R-:W-:-:S03]  /*00e0*/  SHF.R.U32.HI R6, RZ, 0x1f, R5 ;  /* 0x0000001fff067819 */ /* 0x000fc60000011605 */
[----:B------:R-:W-:Y:S01]  /*00f0*/  IMAD R4, R3, -0x190, R0 ;  /* 0xfffffe7003047824 */ /* 0x000fe200078e0200 */
[----:B------:R-:W-:-:S05]  /*0100*/  LEA.HI.SX32 R5, R5, R6, 0x19 ;  /* 0x0000000605057211 */ /* 0x000fca00078fcaff */
[----:B------:R-:W-:Y:S01]  /*0110*/  IMAD R5, R5, -0x190, R2 ;  /* 0xfffffe7005057824 */ /* 0x000fe200078e0202 */
[----:B------:R-:W-:-:S04]  /*0120*/  PRMT R2, R4, 0x9910, RZ ;  /* 0x0000991004027816 */ /* 0x000fc800000000ff */
[----:B------:R-:W-:Y:S02]  /*0130*/  PRMT R6, R5, 0x9910, RZ ;  /* 0x0000991005067816 */ /* 0x000fe400000000ff */
[----:B------:R-:W-:Y:S02]  /*0140*/  SHF.R.S32.HI R2, RZ, 0xf, R2 ;  /* 0x0000000fff027819 */ /* 0x000fe40000011402 */
[----:B------:R-:W-:Y:S02]  /*0150*/  SHF.R.S32.HI R6, RZ, 0xf, R6 ;  /* 0x0000000fff067819 */ /* 0x000fe40000011406 */
[----:B------:R-:W-:Y:S02]  /*0160*/  LOP3.LUT R7, R2, 0xffff, RZ, 0xc0, !PT ;  /* 0x0000ffff02077812 */ /* 0x000fe400078ec0ff */
[----:B------:R-:W-:Y:S02]  /*0170*/  LOP3.LUT R6, R6, 0xffff, RZ, 0xc0, !PT ;  /* 0x0000ffff06067812 */ /* 0x000fe400078ec0ff */
[----:B------:R-:W-:-:S02]  /*0180*/  LEA.HI R2, R7, R4, RZ, 0x12 ;  /* 0x0000000407027211 */ /* 0x000fc400078f90ff */
[----:B------:R-:W-:Y:S02]  /*0190*/  LEA.HI R7, R6, R5, RZ, 0x12 ;  /* 0x0000000506077211 */ /* 0x000fe400078f90ff */
[C---:B------:R-:W-:Y:S02]  /*01a0*/  LOP3.LUT R6, R2.reuse, 0x3ffc, RZ, 0xc0, !PT ;  /* 0x00003ffc02067812 */ /* 0x040fe400078ec0ff */
[----:B------:R-:W-:Y:S02]  /*01b0*/  LOP3.LUT R8, R7, 0x3ffc, RZ, 0xc0, !PT ;  /* 0x00003ffc07087812 */ /* 0x000fe400078ec0ff */
[----:B------:R-:W-:Y:S01]  /*01c0*/  PRMT R2, R2, 0x9910, RZ ;  /* 0x0000991002027816 */ /* 0x000fe200000000ff */
[----:B------:R-:W-:Y:S01]  /*01d0*/  IMAD.MOV R6, RZ, RZ, -R6 ;  /* 0x000000ffff067224 */ /* 0x000fe200078e0a06 */
[----:B------:R-:W-:Y:S02]  /*01e0*/  IADD3 R8, RZ, -R8, RZ ;  /* 0x80000008ff087210 */ /* 0x000fe40007ffe0ff */
[----:B------:R-:W-:-:S02]  /*01f0*/  SHF.R.S32.HI R2, RZ, 0x2, R2 ;  /* 0x00000002ff027819 */ /* 0x000fc40000011402 */
[----:B------:R-:W-:Y:S02]  /*0200*/  PRMT R9, R6, 0x7710, RZ ;  /* 0x0000771006097816 */ /* 0x000fe400000000ff */
[----:B------:R-:W-:Y:S02]  /*0210*/  PRMT R8, R8, 0x7710, RZ ;  /* 0x0000771008087816 */ /* 0x000fe400000000ff */
[----:B------:R-:W-:Y:S01]  /*0220*/  PRMT R12, R2, 0x9910, RZ ;  /* 0x00009910020c7816 */ /* 0x000fe200000000ff */
[----:B------:R-:W-:Y:S01]  /*0230*/  IMAD.IADD R4, R4, 0x1, R9 ;  /* 0x0000000104047824 */ /* 0x000fe200078e0209 */
[----:B------:R-:W-:Y:S02]  /*0240*/  IADD3 R8, R5, R8, RZ ;  /* 0x0000000805087210 */ /* 0x000fe40007ffe0ff */
[----:B------:R-:W-:Y:S02]  /*0250*/  PRMT R9, R7, 0x9910, RZ ;  /* 0x0000991007097816 */ /* 0x000fe400000000ff */
[----:B------:R-:W-:Y:S01]  /*0260*/  PRMT R11, R8, 0x9910, RZ ;  /* 0x00009910080b7816 */ /* 0x000fe200000000ff */
[----:B------:R-:W1:Y:S01]  /*0270*/  LDC.64 R6, c[0x0][0x218] ;  /* 0x00008600ff067b82 */ /* 0x000e620000000a00 */
[----:B------:R-:W-:-:S02]  /*0280*/  PRMT R10, R4, 0x9910, RZ ;  /* 0x00009910040a7816 */ /* 0x000fc400000000ff */
[----:B------:R-:W-:Y:S01]  /*0290*/  SHF.R.S32.HI R8, RZ, 0x2, R9 ;  /* 0x00000002ff087819 */ /* 0x000fe20000011409 */
[----:B------:R-:W-:Y:S02]  /*02a0*/  IMAD.MOV.U32 R9, RZ, RZ, R11 ;  /* 0x000000ffff097224 */ /* 0x000fe400078e000b */
[----:B------:R-:W-:Y:S01]  /*02b0*/  IMAD R2, R10, 0x64, RZ ;  /* 0x000000640a027824 */ /* 0x000fe200078e02ff */
[----:B------:R-:W-:Y:S01]  /*02c0*/  MOV R10, R12 ;  /* 0x0000000c000a7202 */ /* 0x000fe20000000f00 */
[----:B------:R-:W2:Y:S01]  /*02d0*/  LDC.64 R4, c[0x0][0x210] ;  /* 0x00008400ff047b82 */ /* 0x000ea20000000a00 */
[----:B------:R-:W-:Y:S02]  /*02e0*/  IMAD R8, R9, 0x64, R8 ;  /* 0x0000006409087824 */ /* 0x000fe400078e0208 */
[----:B------:R-:W-:Y:S01]  /*02f0*/  PRMT R2, R2, 0x9910, RZ ;  /* 0x0000991002027816 */ /* 0x000fe200000000ff */
[----:B------:R-:W-:Y:S02]  /*0300*/  IMAD R9, R3, 0x190, R10 ;  /* 0x0000019003097824 */ /* 0x000fe400078e020a */
[----:B------:R-:W-:Y:S01]  /*0310*/  PRMT R10, R8, 0x9910, RZ ;  /* 0x00009910080a7816 */ /* 0x000fe200000000ff */
[----:B------:R-:W-:-:S02]  /*0320*/  IMAD.MOV.U32 R12, RZ, RZ, RZ ;  /* 0x000000ffff0c7224 */ /* 0x000fc400078e00ff */
[----:B------:R-:W-:Y:S01]  /*0330*/  IMAD.IADD R11, R2, 0x1, R9 ;  /* 0x00000001020b7824 */ /* 0x000fe200078e0209 */
[----:B------:R-:W-:Y:S01]  /*0340*/  MOV R2, R10 ;  /* 0x0000000a00027202 */ /* 0x000fe20000000f00 */
[----:B------:R-:W3:Y:S04]  /*0350*/  LDC.64 R8, c[0x0][0x220] ;  /* 0x00008800ff087b82 */ /* 0x000ee80000000a00 */
[C---:B------:R-:W-:Y:S01]  /*0360*/  IMAD R13, R3.reuse, 0x190, R2 ;  /* 0x00000190030d7824 */ /* 0x040fe200078e0202 */
[----:B------:R-:W-:Y:S01]  /*0370*/  HFMA2.MMA R2, -RZ, RZ, 0, 0 ;  /* 0x00000000ff027435 */ /* 0x000fe200000001ff */
[----:B-1----:R-:W-:-:S05]  /*0380*/  IMAD.WIDE R6, R3, 0x4, R6 ;  /* 0x0000000403067825 */ /* 0x002fca00078e0206 */
[----:B------:R-:W4:Y:S01]  /*0390*/  @!P6 LDG.E.EL R15, desc[UR4][R6.64] ;  /* 0x00000004060fe981 */ /* 0x000f22000c2e1900 */
[----:B--2---:R-:W-:-:S04]  /*03a0*/  IMAD.WIDE R10, R11, 0x4, R4 ;  /* 0x000000040b0a7825 */ /* 0x004fc800078e0204 */
[----:B------:R-:W-:Y:S01]  /*03b0*/  IMAD.WIDE R4, R13, 0x4, R4 ;  /* 0x000000040d047825 */ /* 0x000fe200078e0204 */
[----:B------:R-:W4:Y:S03]  /*03c0*/  @!P6 LDG.E.EL R12, desc[UR4][R10.64] ;  /* 0x000000040a0ce981 */ /* 0x000f26000c2e1900 */
[----:B------:R-:W-:Y:S01]  /*03d0*/  IMAD.MOV.U32 R13, RZ, RZ, RZ ;  /* 0x000000ffff0d7224 */ /* 0x000fe200078e00ff */
[----:B------:R-:W2:Y:S05]  /*03e0*/  @!P6 LDG.E.EL R2, desc[UR4][R4.64] ;  /* 0x000000040402e981 */ /* 0x000eaa000c2e1900 */
[----:B------:R-:W2:Y:S01]  /*03f0*/  @!P6 LDG.E.EL R13, desc[UR4][R6.64] ;  /* 0x00000004060de981 */ /* 0x000ea2000c2e1900 */
[----:B------:R-:W-:Y:S01]  /*0400*/  MOV R16, RZ ;  /* 0x000000ff00107202 */ /* 0x000fe20000000f00 */
[----:B---3--:R-:W-:-:S05]  /*0410*/  IMAD.WIDE R8, R3, 0x4, R8 ;  /* 0x0000000403087825 */ /* 0x008fca00078e0208 */
[----:B------:R-:W3:Y:S04]  /*0420*/  @!P6 LDG.E.EL R16, desc[UR4][R8.64] ;  /* 0x000000040810e981 */ /* 0x000ee8000c2e1900 */
[----:B------:R-:W5:Y:S01]  /*0430*/  @!P6 LDG.E.EL R14, desc[UR4][R8.64] ;  /* 0x00000004080ee981 */ /* 0x000f62000c2e1900 */
[----:B----4-:R-:W-:-:S04]  /*0440*/  FADD R12, -R15, R12 ;  /* 0x0000000c0f0c7221 */ /* 0x010fc80000000100 */
[----:B------:R-:W-:Y:S01]  /*0450*/  FMUL R12, R12, 1.4426950216293334961 ;  /* 0x3fb8aa3b0c0c7820 */ /* 0x000fe20000400000 */
[----:B--2---:R-:W-:-:S04]  /*0460*/  FADD R2, -R13, R2 ;  /* 0x000000020d027221 */ /* 0x004fc80000000100 */
[----:B------:R-:W-:Y:S01]  /*0470*/  FSETP.GEU.AND P2, PT, R12, -126, PT ;  /* 0xc2fc00000c00780b */ /* 0x000fe20003f4e000 */
[----:B------:R-:W-:Y:S02]  /*0480*/  FMUL R4, R2, 1.4426950216293334961 ;  /* 0x3fb8aa3b02047820 */ /* 0x000fe40000400000 */
[----:B------:R-:W1:Y:S03]  /*0490*/  LDC.64 R2, c[0x0][0x228] ;  /* 0x00008a00ff027b82 */ /* 0x000e660000000a00 */
[----:B------:R-:W-:Y:S02]  /*04a0*/  FSETP.GEU.AND P3, PT, R4, -126, PT ;  /* 0xc2fc00000400780b */ /* 0x000fe40003f6e000 */
[----:B---3--:R-:W-:Y:S02]  /*04b0*/  FSETP.GT.AND P0, PT, |R16|, 8.50705917302346158658e+37, PT ;  /* 0x7e8000001000780b */ /* 0x008fe40003f04200 */
[----:B-----5:R-:W-:-:S03]  /*04c0*/  FSETP.GT.AND P1, PT, |R14|, 8.50705917302346158658e+37, PT ;  /* 0x7e8000000e00780b */ /* 0x020fc60003f24200 */
[----:B------:R-:W-:Y:S01]  /*04d0*/  @!P2 FMUL R12, R12, 0.5 ;  /* 0x3f0000000c0ca820 */ /* 0x000fe20000400000 */
[----:B------:R-:W-:Y:S02]  /*04e0*/  FSETP.GEU.AND P4, PT, |R16|, 1.175494350822287508e-38, PT ;  /* 0x008000001000780b */ /* 0x000fe40003f8e200 */
[----:B------:R-:W-:-:S03]  /*04f0*/  FSETP.GEU.AND P5, PT, |R14|, 1.175494350822287508e-38, PT ;  /* 0x008000000e00780b */ /* 0x000fc60003fae200 */
[----:B------:R-:W-:Y:S01]  /*0500*/  @!P3 FMUL R4, R4, 0.5 ;  /* 0x3f0000000404b820 */ /* 0x000fe20000400000 */
[----:B------:R-:W2:Y:S01]  /*0510*/  MUFU.EX2 R12, R12 ;  /* 0x0000000c000c7308 */ /* 0x000ea20000000800 */
[----:B------:R-:W-:Y:S02]  /*0520*/  @P0 FMUL R16, R16, 0.25 ;  /* 0x3e80000010100820 */ /* 0x000fe40000400000 */
[----:B------:R-:W-:-:S05]  /*0530*/  @P1 FMUL R14, R14, 0.25 ;  /* 0x3e8000000e0e1820 */ /* 0x000fca0000400000 */
[----:B------:R-:W3:Y:S01]  /*0540*/  MUFU.EX2 R5, R4 ;  /* 0x0000000400057308 */ /* 0x000ee20000000800 */
[----:B------:R-:W-:Y:S01]  /*0550*/  @!P4 FMUL R16, R16, 16777216 ;  /* 0x4b8000001010c820 */ /* 0x000fe20000400000 */
[----:B------:R-:W-:-:S06]  /*0560*/  @!P5 FMUL R14, R14, 16777216 ;  /* 0x4b8000000e0ed820 */ /* 0x000fcc0000400000 */
[----:B------:R-:W4:Y:S01]  /*0570*/  MUFU.RCP R7, R16 ;  /* 0x0000001000077308 */ /* 0x000f220000001000 */
[----:B--2---:R-:W-:-:S07]  /*0580*/  @!P2 FMUL R12, R12, R12 ;  /* 0x0000000c0c0ca220 */ /* 0x004fce0000400000 */
[----:B------:R-:W2:Y:S01]  /*0590*/  MUFU.RCP R6, R14 ;  /* 0x0000000e00067308 */ /* 0x000ea20000001000 */
[----:B---3--:R-:W-:Y:S01]  /*05a0*/  @!P3 FMUL R5, R5, R5 ;  /* 0x000000050505b220 */ /* 0x008fe20000400000 */
[----:B------:R-:W-:-:S03]  /*05b0*/  @P0 FMUL R12, R12, 0.25 ;  /* 0x3e8000000c0c0820 */ /* 0x000fc60000400000 */
[----:B------:R-:W-:Y:S01]  /*05c0*/  @P1 FMUL R5, R5, 0.25 ;  /* 0x3e80000005051820 */ /* 0x000fe20000400000 */
[----:B------:R-:W-:-:S03]  /*05d0*/  @!P4 FMUL R12, R12, 16777216 ;  /* 0x4b8000000c0cc820 */ /* 0x000fc60000400000 */
[----:B------:R-:W-:Y:S01]  /*05e0*/  @!P5 FMUL R5, R5, 16777216 ;  /* 0x4b8000000505d820 */ /* 0x000fe20000400000 */
[----:B-1----:R-:W-:-:S04]  /*05f0*/  IMAD.WIDE R2, R0, 0x4, R2 ;  /* 0x0000000400027825 */ /* 0x002fc800078e0202 */
[----:B----4-:R-:W-:Y:S01]  /*0600*/  FMUL R4, R7, R12 ;  /* 0x0000000c07047220 */ /* 0x010fe20000400000 */
[----:B--2---:R-:W-:Y:S01]  /*0610*/  FMUL R5, R6, R5 ;  /* 0x0000000506057220 */ /* 0x004fe20000400000 */
[----:B------:R-:W-:Y:S06]  /*0620*/  @P6 EXIT ;  /* 0x000000000000694d */ /* 0x000fec0003800000 */
[----:B------:R-:W-:Y:S01]  /*0630*/  STG.E.64 desc[UR4][R2.64], R4 ;  /* 0x0000000402007986 */ /* 0x000fe2000c101b04 */
[----:B------:R-:W-:Y:S05]  /*0640*/  EXIT ;  /* 0x000000000000794d */ /* 0x000fea0003800000 */
.L_x_0:
[----:B------:R-:W-:-:S00]  /*0650*/  BRA `(.L_x_0) ;  /* 0xfffffffc00fc7947 */ /* 0x000fc0000383ffff */
[----:B------:R-:W-:-:S00]  /*0660*/  NOP ;  /* 0x0000000000007918 */ /* 0x000fc00000000000 */
        /* <DEDUP_REMOVED lines=9> */
.L_x_1:


//--------------------- .nv.constant0.triton_poi_fused__softmax_25 --------------------------
	.section	.nv.constant0.triton_poi_fused__softmax_25,"a",@progbits
	.sectionflags	@""
	.align	4
.nv.constant0.triton_poi_fused__softmax_25:
	.zero		564
